	.headerflags	@"EF_CUDA_TEXMODE_UNIFIED EF_CUDA_64BIT_ADDRESS EF_CUDA_ACCELERATORS EF_CUDA_SM90 EF_CUDA_VIRTUAL_SM(EF_CUDA_SM90)"
	.elftype	@"ET_EXEC"


//--------------------- .nv.info                  --------------------------
	.section	.nv.info,"",@"SHT_CUDA_INFO"
	.align	4


	//----- nvinfo : EIATTR_REGCOUNT
	.align		4
        /*0000*/ 	.byte	0x04, 0x2f
        /*0002*/ 	.short	(.L_3 - .L_2)
	.align		4
.L_2:
        /*0004*/ 	.word	index@(triton_poi_fused__native_batch_norm_legit_no_training_add_relu_12)
        /*0008*/ 	.word	0x00000014


	//----- nvinfo : EIATTR_MIN_STACK_SIZE
	.align		4
.L_3:
        /*000c*/ 	.byte	0x04, 0x12
        /*000e*/ 	.short	(.L_5 - .L_4)
	.align		4
.L_4:
        /*0010*/ 	.word	index@(triton_poi_fused__native_batch_norm_legit_no_training_add_relu_12)
        /*0014*/ 	.word	0x00000000


	//----- nvinfo : EIATTR_FRAME_SIZE
	.align		4
.L_5:
        /*0018*/ 	.byte	0x04, 0x11
        /*001a*/ 	.short	(.L_7 - .L_6)
	.align		4
.L_6:
        /*001c*/ 	.word	index@(triton_poi_fused__native_batch_norm_legit_no_training_add_relu_12)
        /*0020*/ 	.word	0x00000000


	//----- nvinfo : EIATTR_MIN_STACK_SIZE
	.align		4
.L_7:
        /*0024*/ 	.byte	0x04, 0x12
        /*0026*/ 	.short	(.L_9 - .L_8)
	.align		4
.L_8:
        /*0028*/ 	.word	index@(triton_poi_fused__native_batch_norm_legit_no_training_add_relu_12)
        /*002c*/ 	.word	0x00000000
.L_9:


//--------------------- .nv.info.triton_poi_fused__native_batch_norm_legit_no_training_add_relu_12 --------------------------
	.section	.nv.info.triton_poi_fused__native_batch_norm_legit_no_training_add_relu_12,"",@"SHT_CUDA_INFO"
	.sectionflags	@""
	.align	4


	//----- nvinfo : EIATTR_CUDA_API_VERSION
	.align		4
        /*0000*/ 	.byte	0x04, 0x37
        /*0002*/ 	.short	(.L_11 - .L_10)
.L_10:
        /*0004*/ 	.word	0x0000007c


	//----- nvinfo : EIATTR_KPARAM_INFO
	.align		4
.L_11:
        /*0008*/ 	.byte	0x04, 0x17
        /*000a*/ 	.short	(.L_13 - .L_12)
.L_12:
        /*000c*/ 	.word	0x00000000
        /*0010*/ 	.short	0x0007
        /*0012*/ 	.short	0x0038
        /*0014*/ 	.byte	0x00, 0xf0, 0x11, 0x00


	//----- nvinfo : EIATTR_KPARAM_INFO
	.align		4
.L_13:
        /*0018*/ 	.byte	0x04, 0x17
        /*001a*/ 	.short	(.L_15 - .L_14)
.L_14:
        /*001c*/ 	.word	0x00000000
        /*0020*/ 	.short	0x0006
        /*0022*/ 	.short	0x0030
        /*0024*/ 	.byte	0x00, 0xf4, 0x21, 0x00


	//----- nvinfo : EIATTR_KPARAM_INFO
	.align		4
.L_15:
        /*0028*/ 	.byte	0x04, 0x17
        /*002a*/ 	.short	(.L_17 - .L_16)
.L_16:
        /*002c*/ 	.word	0x00000000
        /*0030*/ 	.short	0x0005
        /*0032*/ 	.short	0x0028
        /*0034*/ 	.byte	0x00, 0xf4, 0x21, 0x00


	//----- nvinfo : EIATTR_KPARAM_INFO
	.align		4
.L_17:
        /*0038*/ 	.byte	0x04, 0x17
        /*003a*/ 	.short	(.L_19 - .L_18)
.L_18:
        /*003c*/ 	.word	0x00000000
        /*0040*/ 	.short	0x0004
        /*0042*/ 	.short	0x0020
        /*0044*/ 	.byte	0x00, 0xf4, 0x21, 0x00


	//----- nvinfo : EIATTR_KPARAM_INFO
	.align		4
.L_19:
        /*0048*/ 	.byte	0x04, 0x17
        /*004a*/ 	.short	(.L_21 - .L_20)
.L_20:
        /*004c*/ 	.word	0x00000000
        /*0050*/ 	.short	0x0003
        /*0052*/ 	.short	0x0018
        /*0054*/ 	.byte	0x00, 0xf4, 0x21, 0x00


	//----- nvinfo : EIATTR_KPARAM_INFO
	.align		4
.L_21:
        /*0058*/ 	.byte	0x04, 0x17
        /*005a*/ 	.short	(.L_23 - .L_22)
.L_22:
        /*005c*/ 	.word	0x00000000
        /*0060*/ 	.short	0x0002
        /*0062*/ 	.short	0x0010
        /*0064*/ 	.byte	0x00, 0xf4, 0x21, 0x00


	//----- nvinfo : EIATTR_KPARAM_INFO
	.align		4
.L_23:
        /*0068*/ 	.byte	0x04, 0x17
        /*006a*/ 	.short	(.L_25 - .L_24)
.L_24:
        /*006c*/ 	.word	0x00000000
        /*0070*/ 	.short	0x0001
        /*0072*/ 	.short	0x0008
        /*0074*/ 	.byte	0x00, 0xf4, 0x21, 0x00


	//----- nvinfo : EIATTR_KPARAM_INFO
	.align		4
.L_25:
        /*0078*/ 	.byte	0x04, 0x17
        /*007a*/ 	.short	(.L_27 - .L_26)
.L_26:
        /*007c*/ 	.word	0x00000000
        /*0080*/ 	.short	0x0000
        /*0082*/ 	.short	0x0000
        /*0084*/ 	.byte	0x00, 0xf4, 0x21, 0x00


	//----- nvinfo : EIATTR_SPARSE_MMA_MASK
	.align		4
.L_27:
        /*0088*/ 	.byte	0x03, 0x50
        /*008a*/ 	.short	0x0000


	//----- nvinfo : EIATTR_MAXREG_COUNT
	.align		4
        /*008c*/ 	.byte	0x03, 0x1b
        /*008e*/ 	.short	0x00ff


	//----- nvinfo : EIATTR_EXIT_INSTR_OFFSETS
	.align		4
        /*0090*/ 	.byte	0x04, 0x1c
        /*0092*/ 	.short	(.L_29 - .L_28)


	//   ....[0]....
.L_28:
        /*0094*/ 	.word	0x000003b0


	//----- nvinfo : EIATTR_REQNTID
	.align		4
.L_29:
        /*0098*/ 	.byte	0x04, 0x10
        /*009a*/ 	.short	(.L_31 - .L_30)
.L_30:
        /*009c*/ 	.word	0x00000100
        /*00a0*/ 	.word	0x00000001
        /*00a4*/ 	.word	0x00000001


	//----- nvinfo : EIATTR_CBANK_PARAM_SIZE
	.align		4
.L_31:
        /*00a8*/ 	.byte	0x03, 0x19
        /*00aa*/ 	.short	0x003c


	//----- nvinfo : EIATTR_PARAM_CBANK
	.align		4
        /*00ac*/ 	.byte	0x04, 0x0a
        /*00ae*/ 	.short	(.L_33 - .L_32)
	.align		4
.L_32:
        /*00b0*/ 	.word	index@(.nv.constant0.triton_poi_fused__native_batch_norm_legit_no_training_add_relu_12)
        /*00b4*/ 	.short	0x0210
        /*00b6*/ 	.short	0x003c


	//----- nvinfo : EIATTR_SW_WAR
	.align		4
.L_33:
        /*00b8*/ 	.byte	0x04, 0x36
        /*00ba*/ 	.short	(.L_35 - .L_34)
.L_34:
        /*00bc*/ 	.word	0x00000008
.L_35:


//--------------------- .nv.callgraph             --------------------------
	.section	.nv.callgraph,"",@"SHT_CUDA_CALLGRAPH"
	.align	4
	.sectionentsize	8
	.align		4
        /*0000*/ 	.word	0x00000000
	.align		4
        /*0004*/ 	.word	0xffffffff
	.align		4
        /*0008*/ 	.word	0x00000000
	.align		4
        /*000c*/ 	.word	0xfffffffe
	.align		4
        /*0010*/ 	.word	0x00000000
	.align		4
        /*0014*/ 	.word	0xfffffffd
	.align		4
        /*0018*/ 	.word	0x00000000
	.align		4
        /*001c*/ 	.word	0xfffffffc


//--------------------- .nv.constant4             --------------------------
	.section	.nv.constant4,"a",@progbits
	.align	8
	.align		8
.nv.constant4:
        /*0000*/ 	.dword	_$_str
	.align		8
        /*0008*/ 	.dword	_$_str_$_2


//--------------------- .text.triton_poi_fused__native_batch_norm_legit_no_training_add_relu_12 --------------------------
	.section	.text.triton_poi_fused__native_batch_norm_legit_no_training_add_relu_12,"ax",@progbits
	.align	128
        .global         triton_poi_fused__native_batch_norm_legit_no_training_add_relu_12
        .type           triton_poi_fused__native_batch_norm_legit_no_training_add_relu_12,@function
        .size           triton_poi_fused__native_batch_norm_legit_no_training_add_relu_12,(.L_x_1 - triton_poi_fused__native_batch_norm_legit_no_training_add_relu_12)
        .other          triton_poi_fused__native_batch_norm_legit_no_training_add_relu_12,@"STO_CUDA_ENTRY STV_DEFAULT"
triton_poi_fused__native_batch_norm_legit_no_training_add_relu_12:
.text.triton_poi_fused__native_batch_norm_legit_no_training_add_relu_12:
[----:B------:R-:W-:Y:S01]  /*0000*/  LDC R1, c[0x0][0x28] ;  /* 0x00000a00ff017b82 */ /* 0x000fe20000000800 */
[----:B------:R-:W1:Y:S07]  /*0010*/  S2R R0, SR_TID.X ;  /* 0x0000000000007919 */ /* 0x000e6e0000002100 */
[----:B------:R-:W2:Y:S01]  /*0020*/  LDC.64 R10, c[0x0][0x220] ;  /* 0x00008800ff0a7b82 */ /* 0x000ea20000000a00 */
[----:B------:R-:W-:Y:S01]  /*0030*/  ULDC.64 UR4, c[0x0][0x208] ;  /* 0x0000820000047ab9 */ /* 0x000fe20000000a00 */
[----:B------:R-:W3:Y:S06]  /*0040*/  S2R R5, SR_CTAID.X ;  /* 0x0000000000057919 */ /* 0x000eec0000002500 */
[----:B------:R-:W4:Y:S08]  /*0050*/  LDC.64 R6, c[0x0][0x210] ;  /* 0x00008400ff067b82 */ /* 0x000f300000000a00 */
[----:B------:R-:W5:Y:S08]  /*0060*/  LDC.64 R8, c[0x0][0x218] ;  /* 0x00008600ff087b82 */ /* 0x000f700000000a00 */
[----:B------:R-:W4:Y:S01]  /*0070*/  LDC.64 R12, c[0x0][0x228] ;  /* 0x00008a00ff0c7b82 */ /* 0x000f220000000a00 */
[----:B-1----:R-:W-:-:S07]  /*0080*/  SHF.L.U32 R0, R0, 0x1, RZ ;  /* 0x0000000100007819 */ /* 0x002fce00000006ff */
[----:B------:R-:W1:Y:S01]  /*0090*/  LDC.64 R14, c[0x0][0x230] ;  /* 0x00008c00ff0e7b82 */ /* 0x000e620000000a00 */
[----:B---3--:R-:W-:Y:S02]  /*00a0*/  SHF.R.S32.HI R3, RZ, 0x16, R5 ;  /* 0x00000016ff037819 */ /* 0x008fe40000011405 */
[----:B------:R-:W-:Y:S02]  /*00b0*/  LOP3.LUT R0, R0, 0x1fe, RZ, 0xc0, !PT ;  /* 0x000001fe00007812 */ /* 0x000fe400078ec0ff */
[----:B------:R-:W-:Y:S02]  /*00c0*/  SGXT R3, R3, 0x1 ;  /* 0x000000010303781a */ /* 0x000fe40000000200 */
[----:B------:R-:W-:-:S04]  /*00d0*/  LEA R0, R5, R0, 0x9 ;  /* 0x0000000005007211 */ /* 0x000fc800078e48ff */
[----:B------:R-:W-:-:S04]  /*00e0*/  LEA.HI R3, R3, R0, RZ, 0x8 ;  /* 0x0000000003037211 */ /* 0x000fc800078f40ff */
[--C-:B------:R-:W-:Y:S02]  /*00f0*/  SHF.R.S32.HI R2, RZ, 0x8, R3.reuse ;  /* 0x00000008ff027819 */ /* 0x100fe40000011403 */
[----:B------:R-:W-:-:S04]  /*0100*/  SHF.R.S32.HI R3, RZ, 0x1f, R3 ;  /* 0x0000001fff037819 */ /* 0x000fc80000011403 */
[----:B------:R-:W-:-:S04]  /*0110*/  LEA.HI R3, R3, R2, RZ, 0xa ;  /* 0x0000000203037211 */ /* 0x000fc800078f50ff */
[----:B------:R-:W-:-:S04]  /*0120*/  LOP3.LUT R3, R3, 0xfffffc00, RZ, 0xc0, !PT ;  /* 0xfffffc0003037812 */ /* 0x000fc800078ec0ff */
[----:B------:R-:W-:Y:S02]  /*0130*/  IADD3 R17, R2, -R3, RZ ;  /* 0x8000000302117210 */ /* 0x000fe40007ffe0ff */
[----:B------:R-:W3:Y:S03]  /*0140*/  LDC.64 R2, c[0x0][0x238] ;  /* 0x00008e00ff027b82 */ /* 0x000ee60000000a00 */
[----:B--2---:R-:W-:-:S05]  /*0150*/  IMAD.WIDE R10, R17, 0x4, R10 ;  /* 0x00000004110a7825 */ /* 0x004fca00078e020a */
[----:B------:R1:W2:Y:S01]  /*0160*/  LDG.E.EL R4, desc[UR4][R10.64] ;  /* 0x000000040a047981 */ /* 0x0002a2000c2e1900 */
[----:B----4-:R-:W-:-:S04]  /*0170*/  IMAD.WIDE R6, R0, 0x4, R6 ;  /* 0x0000000400067825 */ /* 0x010fc800078e0206 */
[C---:B-----5:R-:W-:Y:S02]  /*0180*/  IMAD.WIDE R8, R17.reuse, 0x4, R8 ;  /* 0x0000000411087825 */ /* 0x060fe400078e0208 */
[----:B------:R-:W4:Y:S02]  /*0190*/  LDG.E.64 R6, desc[UR4][R6.64] ;  /* 0x0000000406067981 */ /* 0x000f24000c1e1b00 */
[C---:B0-----:R-:W-:Y:S02]  /*01a0*/  IMAD.WIDE R12, R17.reuse, 0x4, R12 ;  /* 0x00000004110c7825 */ /* 0x041fe400078e020c */
[----:B------:R0:W4:Y:S02]  /*01b0*/  LDG.E.EL R5, desc[UR4][R8.64] ;  /* 0x0000000408057981 */ /* 0x000124000c2e1900 */
[----:B-1----:R-:W-:Y:S02]  /*01c0*/  IMAD.WIDE R10, R17, 0x4, R14 ;  /* 0x00000004110a7825 */ /* 0x002fe400078e020e */
[----:B------:R1:W5:Y:S02]  /*01d0*/  LDG.E.EL R12, desc[UR4][R12.64] ;  /* 0x000000040c0c7981 */ /* 0x000364000c2e1900 */
[----:B---3--:R-:W-:-:S02]  /*01e0*/  IMAD.WIDE R2, R0, 0x4, R2 ;  /* 0x0000000400027825 */ /* 0x008fc400078e0202 */
[----:B------:R-:W5:Y:S01]  /*01f0*/  LDG.E.EL R11, desc[UR4][R10.64] ;  /* 0x000000040a0b7981 */ /* 0x000f62000c2e1900 */
[----:B0-----:R-:W0:Y:S03]  /*0200*/  LDC.64 R8, c[0x0][0x240] ;  /* 0x00009000ff087b82 */ /* 0x001e260000000a00 */
[----:B------:R-:W3:Y:S01]  /*0210*/  LDG.E.64 R2, desc[UR4][R2.64] ;  /* 0x0000000402027981 */ /* 0x000ee2000c1e1b00 */
[----:B-1----:R-:W-:Y:S01]  /*0220*/  HFMA2.MMA R13, -RZ, RZ, 1.625, 0 ;  /* 0x3e800000ff0d7435 */ /* 0x002fe200000001ff */
[----:B0-----:R-:W-:-:S04]  /*0230*/  IMAD.WIDE R8, R0, 0x4, R8 ;  /* 0x0000000400087825 */ /* 0x001fc800078e0208 */
[----:B--2---:R-:W-:-:S04]  /*0240*/  FADD R4, R4, 9.9999997473787516356e-06 ;  /* 0x3727c5ac04047421 */ /* 0x004fc80000000000 */
[----:B------:R-:W0:Y:S02]  /*0250*/  MUFU.SQRT R14, R4 ;  /* 0x00000004000e7308 */ /* 0x000e240000002000 */
[C---:B0-----:R-:W-:Y:S02]  /*0260*/  FSETP.GT.AND P0, PT, R14.reuse, 8.50705917302346158658e+37, PT ;  /* 0x7e8000000e00780b */ /* 0x041fe40003f04000 */
[----:B------:R-:W-:-:S11]  /*0270*/  FSETP.GEU.AND P1, PT, R14, 1.175494350822287508e-38, PT ;  /* 0x008000000e00780b */ /* 0x000fd60003f2e000 */
[----:B------:R-:W-:-:S04]  /*0280*/  @P0 FMUL R14, R14, 0.25 ;  /* 0x3e8000000e0e0820 */ /* 0x000fc80000400000 */
[----:B------:R-:W-:-:S06]  /*0290*/  @!P1 FMUL R14, R14, 16777216 ;  /* 0x4b8000000e0e9820 */ /* 0x000fcc0000400000 */
[----:B------:R-:W0:Y:S01]  /*02a0*/  MUFU.RCP R14, R14 ;  /* 0x0000000e000e7308 */ /* 0x000e220000001000 */
[----:B------:R-:W-:Y:S01]  /*02b0*/  FSEL R13, R13, 1, P0 ;  /* 0x3f8000000d0d7808 */ /* 0x000fe20000000000 */
[----:B----4-:R-:W-:-:S04]  /*02c0*/  FADD R7, R7, -R5 ;  /* 0x8000000507077221 */ /* 0x010fc80000000000 */
[----:B------:R-:W-:Y:S01]  /*02d0*/  @!P1 FMUL R13, R13, 16777216 ;  /* 0x4b8000000d0d9820 */ /* 0x000fe20000400000 */
[----:B------:R-:W-:-:S03]  /*02e0*/  FADD R6, R6, -R5 ;  /* 0x8000000506067221 */ /* 0x000fc60000000000 */
[----:B0-----:R-:W-:-:S04]  /*02f0*/  FMUL R13, R14, R13 ;  /* 0x0000000d0e0d7220 */ /* 0x001fc80000400000 */
[-C--:B------:R-:W-:Y:S01]  /*0300*/  FMUL R7, R7, R13.reuse ;  /* 0x0000000d07077220 */ /* 0x080fe20000400000 */
[----:B------:R-:W-:-:S03]  /*0310*/  FMUL R6, R6, R13 ;  /* 0x0000000d06067220 */ /* 0x000fc60000400000 */
[C-C-:B-----5:R-:W-:Y:S01]  /*0320*/  FFMA R4, R12.reuse, R7, R11.reuse ;  /* 0x000000070c047223 */ /* 0x160fe2000000000b */
[----:B------:R-:W-:-:S04]  /*0330*/  FFMA R11, R12, R6, R11 ;  /* 0x000000060c0b7223 */ /* 0x000fc8000000000b */
[----:B---3--:R-:W-:Y:S01]  /*0340*/  FSETP.GEU.AND P1, PT, R4, -R3, PT ;  /* 0x800000030400720b */ /* 0x008fe20003f2e000 */
[----:B------:R-:W-:Y:S01]  /*0350*/  FADD R4, R3, R4 ;  /* 0x0000000403047221 */ /* 0x000fe20000000000 */
[----:B------:R-:W-:Y:S01]  /*0360*/  FADD R3, R2, R11 ;  /* 0x0000000b02037221 */ /* 0x000fe20000000000 */
[----:B------:R-:W-:-:S03]  /*0370*/  FSETP.GEU.AND P0, PT, R11, -R2, PT ;  /* 0x800000020b00720b */ /* 0x000fc60003f0e000 */
[----:B------:R-:W-:Y:S02]  /*0380*/  FSEL R5, R4, RZ, P1 ;  /* 0x000000ff04057208 */ /* 0x000fe40000800000 */
[----:B------:R-:W-:-:S05]  /*0390*/  FSEL R4, R3, RZ, P0 ;  /* 0x000000ff03047208 */ /* 0x000fca0000000000 */
[----:B------:R-:W-:Y:S01]  /*03a0*/  STG.E.64 desc[UR4][R8.64], R4 ;  /* 0x0000000408007986 */ /* 0x000fe2000c101b04 */
[----:B------:R-:W-:Y:S05]  /*03b0*/  EXIT ;  /* 0x000000000000794d */ /* 0x000fea0003800000 */
.L_x_0:
[----:B------:R-:W-:-:S00]  /*03c0*/  BRA `(.L_x_0) ;  /* 0xfffffffc00fc7947 */ /* 0x000fc0000383ffff */
[----:B------:R-:W-:-:S00]  /*03d0*/  NOP ;  /* 0x0000000000007918 */ /* 0x000fc00000000000 */
        /* <DEDUP_REMOVED lines=10> */
.L_x_1:


//--------------------- .nv.global.init           --------------------------
	.section	.nv.global.init,"aw",@progbits
.nv.global.init:
	.type		_$_str,@object
	.size		_$_str,(_$_str_$_2 - _$_str)
_$_str:
        /*0000*/ 	.byte	0x5f, 0x5f, 0x43, 0x55, 0x44, 0x41, 0x5f, 0x46, 0x54, 0x5a, 0x00
	.type		_$_str_$_2,@object
	.size		_$_str_$_2,(.L_1 - _$_str_$_2)
_$_str_$_2:
        /*000b*/ 	.byte	0x5f, 0x5f, 0x43, 0x55, 0x44, 0x41, 0x5f, 0x50, 0x52, 0x45, 0x43, 0x5f, 0x53, 0x51, 0x52, 0x54
        /*001b*/ 	.byte	0x00
.L_1:


//--------------------- .nv.constant0.triton_poi_fused__native_batch_norm_legit_no_training_add_relu_12 --------------------------
	.section	.nv.constant0.triton_poi_fused__native_batch_norm_legit_no_training_add_relu_12,"a",@progbits
	.sectionflags	@""
	.align	4
.nv.constant0.triton_poi_fused__native_batch_norm_legit_no_training_add_relu_12:
	.zero		588
